//
// Generated by NVIDIA NVVM Compiler
//
// Compiler Build ID: CL-36424714
// Cuda compilation tools, release 13.0, V13.0.88
// Based on NVVM 20.0.0
//

.version 9.0
.target sm_100
.address_size 64

	// .globl	main_kernel
// _ZZ11main_kernelE15PadInput_shared has been demoted
// _ZZ11main_kernelE18placeholder_shared has been demoted

.visible .entry main_kernel(
	.param .u64 .ptr .align 1 main_kernel_param_0,
	.param .u64 .ptr .align 1 main_kernel_param_1,
	.param .u64 .ptr .align 1 main_kernel_param_2
)
.maxntid 224
{
	.reg .pred 	%p<21>;
	.reg .b32 	%r<66>;
	.reg .b32 	%f<347>;
	.reg .b64 	%rd<21>;
	// demoted variable
	.shared .align 4 .b8 _ZZ11main_kernelE15PadInput_shared[32256];
	// demoted variable
	.shared .align 4 .b8 _ZZ11main_kernelE18placeholder_shared[384];
	ld.param.u64 	%rd5, [main_kernel_param_1];
	ld.param.u64 	%rd6, [main_kernel_param_2];
	cvta.to.global.u64 	%rd1, %rd6;
	cvta.to.global.u64 	%rd2, %rd5;
	mov.u32 	%r24, %ctaid.x;
	mul.hi.u32 	%r25, %r24, -1840700269;
	shr.u32 	%r26, %r25, 6;
	mul.lo.s32 	%r27, %r26, 112;
	sub.s32 	%r1, %r24, %r27;
	and.b32  	%r28, %r24, 15;
	mov.u32 	%r2, %tid.x;
	shr.u32 	%r29, %r2, 5;
	mad.lo.s32 	%r3, %r28, 7, %r29;
	mul.lo.s32 	%r4, %r26, 802816;
	shr.u32 	%r30, %r1, 4;
	mul.lo.s32 	%r5, %r30, 57344;
	mul.lo.s32 	%r6, %r28, 224;
	or.b32  	%r31, %r2, %r4;
	add.s32 	%r32, %r31, %r6;
	add.s32 	%r33, %r32, %r5;
	add.s32 	%r7, %r33, -3616;
	shl.b32 	%r34, %r2, 2;
	mov.u32 	%r35, _ZZ11main_kernelE15PadInput_shared;
	add.s32 	%r8, %r35, %r34;
	shr.u32 	%r36, %r2, 3;
	mul.lo.s32 	%r37, %r36, 96;
	and.b32  	%r38, %r34, 28;
	or.b32  	%r9, %r38, %r37;
	mov.f32 	%f315, 0f00000000;
	mov.b32 	%r62, 0;
	mov.f32 	%f316, %f315;
	mov.f32 	%f317, %f315;
	mov.f32 	%f318, %f315;
	mov.f32 	%f319, %f315;
	mov.f32 	%f320, %f315;
	mov.f32 	%f321, %f315;
	mov.f32 	%f322, %f315;
	mov.f32 	%f323, %f315;
	mov.f32 	%f324, %f315;
	mov.f32 	%f325, %f315;
	mov.f32 	%f326, %f315;
	mov.f32 	%f327, %f315;
	mov.f32 	%f328, %f315;
	mov.f32 	%f329, %f315;
	mov.f32 	%f330, %f315;
	mov.f32 	%f331, %f315;
	mov.f32 	%f332, %f315;
	mov.f32 	%f333, %f315;
	mov.f32 	%f334, %f315;
	mov.f32 	%f335, %f315;
	mov.f32 	%f336, %f315;
	mov.f32 	%f337, %f315;
	mov.f32 	%f338, %f315;
	mov.f32 	%f339, %f315;
	mov.f32 	%f340, %f315;
	mov.f32 	%f341, %f315;
	mov.f32 	%f342, %f315;
	mov.f32 	%f343, %f315;
	mov.f32 	%f344, %f315;
	mov.f32 	%f345, %f315;
	mov.f32 	%f346, %f315;
$L__BB0_1:
	setp.lt.u32 	%p3, %r1, 16;
	bar.sync 	0;
	mov.f32 	%f278, 0f00000000;
	@%p3 bra 	$L__BB0_4;
	or.b32  	%r40, %r62, %r3;
	setp.eq.s32 	%p4, %r40, 0;
	add.s32 	%r41, %r62, %r3;
	setp.gt.u32 	%p5, %r41, 112;
	or.pred  	%p6, %p4, %p5;
	@%p6 bra 	$L__BB0_4;
	shl.b32 	%r42, %r62, 5;
	add.s32 	%r43, %r7, %r42;
	mul.wide.u32 	%rd7, %r43, 4;
	add.s64 	%rd8, %rd2, %rd7;
	ld.global.nc.f32 	%f278, [%rd8];
$L__BB0_4:
	st.shared.f32 	[%r8], %f278;
	or.b32  	%r11, %r62, %r3;
	setp.eq.s32 	%p7, %r11, 0;
	add.s32 	%r12, %r62, %r3;
	setp.gt.u32 	%p8, %r12, 112;
	or.pred  	%p1, %p7, %p8;
	mov.f32 	%f279, 0f00000000;
	@%p1 bra 	$L__BB0_6;
	shl.b32 	%r45, %r62, 5;
	add.s32 	%r46, %r7, %r45;
	add.s32 	%r47, %r46, 3584;
	mul.wide.s32 	%rd9, %r47, 4;
	add.s64 	%rd10, %rd2, %rd9;
	ld.global.nc.f32 	%f279, [%rd10];
$L__BB0_6:
	st.shared.f32 	[%r8+896], %f279;
	add.s32 	%r48, %r2, %r4;
	shl.b32 	%r13, %r62, 5;
	add.s32 	%r49, %r48, %r6;
	cvt.u64.u32 	%rd11, %r13;
	add.s32 	%r50, %r49, %r5;
	cvt.u64.u32 	%rd12, %r50;
	add.s64 	%rd13, %rd12, %rd11;
	shl.b64 	%rd14, %rd13, 2;
	add.s64 	%rd3, %rd2, %rd14;
	mov.f32 	%f280, 0f00000000;
	@%p1 bra 	$L__BB0_8;
	ld.global.nc.f32 	%f280, [%rd3+14208];
$L__BB0_8:
	st.shared.f32 	[%r8+1792], %f280;
	mov.f32 	%f281, 0f00000000;
	@%p1 bra 	$L__BB0_10;
	ld.global.nc.f32 	%f281, [%rd3+28544];
$L__BB0_10:
	st.shared.f32 	[%r8+2688], %f281;
	mov.f32 	%f282, 0f00000000;
	@%p1 bra 	$L__BB0_12;
	ld.global.nc.f32 	%f282, [%rd3+42880];
$L__BB0_12:
	st.shared.f32 	[%r8+3584], %f282;
	mov.f32 	%f283, 0f00000000;
	@%p1 bra 	$L__BB0_14;
	ld.global.nc.f32 	%f283, [%rd3+57216];
$L__BB0_14:
	st.shared.f32 	[%r8+4480], %f283;
	mov.f32 	%f284, 0f00000000;
	@%p1 bra 	$L__BB0_16;
	ld.global.nc.f32 	%f284, [%rd3+71552];
$L__BB0_16:
	st.shared.f32 	[%r8+5376], %f284;
	mov.f32 	%f285, 0f00000000;
	@%p1 bra 	$L__BB0_18;
	ld.global.nc.f32 	%f285, [%rd3+85888];
$L__BB0_18:
	st.shared.f32 	[%r8+6272], %f285;
	mov.f32 	%f286, 0f00000000;
	@%p1 bra 	$L__BB0_20;
	ld.global.nc.f32 	%f286, [%rd3+100224];
$L__BB0_20:
	st.shared.f32 	[%r8+7168], %f286;
	mov.f32 	%f287, 0f00000000;
	@%p1 bra 	$L__BB0_22;
	ld.global.nc.f32 	%f287, [%rd3+114560];
$L__BB0_22:
	st.shared.f32 	[%r8+8064], %f287;
	mov.f32 	%f288, 0f00000000;
	@%p1 bra 	$L__BB0_24;
	ld.global.nc.f32 	%f288, [%rd3+128896];
$L__BB0_24:
	st.shared.f32 	[%r8+8960], %f288;
	mov.f32 	%f289, 0f00000000;
	@%p1 bra 	$L__BB0_26;
	ld.global.nc.f32 	%f289, [%rd3+143232];
$L__BB0_26:
	st.shared.f32 	[%r8+9856], %f289;
	mov.f32 	%f290, 0f00000000;
	@%p1 bra 	$L__BB0_28;
	ld.global.nc.f32 	%f290, [%rd3+157568];
$L__BB0_28:
	st.shared.f32 	[%r8+10752], %f290;
	mov.f32 	%f291, 0f00000000;
	@%p1 bra 	$L__BB0_30;
	ld.global.nc.f32 	%f291, [%rd3+171904];
$L__BB0_30:
	st.shared.f32 	[%r8+11648], %f291;
	mov.f32 	%f292, 0f00000000;
	@%p1 bra 	$L__BB0_32;
	ld.global.nc.f32 	%f292, [%rd3+186240];
$L__BB0_32:
	st.shared.f32 	[%r8+12544], %f292;
	mov.f32 	%f293, 0f00000000;
	@%p1 bra 	$L__BB0_34;
	ld.global.nc.f32 	%f293, [%rd3+200576];
$L__BB0_34:
	st.shared.f32 	[%r8+13440], %f293;
	mov.f32 	%f294, 0f00000000;
	@%p1 bra 	$L__BB0_36;
	ld.global.nc.f32 	%f294, [%rd3+214912];
$L__BB0_36:
	setp.gt.u32 	%p11, %r1, 95;
	st.shared.f32 	[%r8+14336], %f294;
	or.pred  	%p12, %p11, %p8;
	or.pred  	%p2, %p12, %p7;
	mov.f32 	%f295, 0f00000000;
	@%p2 bra 	$L__BB0_38;
	ld.global.nc.f32 	%f295, [%rd3+229248];
$L__BB0_38:
	setp.gt.u32 	%p13, %r12, 112;
	setp.eq.s32 	%p14, %r11, 0;
	setp.lt.u32 	%p15, %r1, 16;
	st.shared.f32 	[%r8+15232], %f295;
	or.pred  	%p16, %p15, %p14;
	or.pred  	%p17, %p16, %p13;
	mov.f32 	%f296, 0f00000000;
	@%p17 bra 	$L__BB0_40;
	ld.global.nc.f32 	%f296, [%rd3+1591168];
$L__BB0_40:
	st.shared.f32 	[%r8+16128], %f296;
	mov.f32 	%f297, 0f00000000;
	@%p1 bra 	$L__BB0_42;
	ld.global.nc.f32 	%f297, [%rd3+1605504];
$L__BB0_42:
	st.shared.f32 	[%r8+17024], %f297;
	mov.f32 	%f298, 0f00000000;
	@%p1 bra 	$L__BB0_44;
	ld.global.nc.f32 	%f298, [%rd3+1619840];
$L__BB0_44:
	st.shared.f32 	[%r8+17920], %f298;
	mov.f32 	%f299, 0f00000000;
	@%p1 bra 	$L__BB0_46;
	ld.global.nc.f32 	%f299, [%rd3+1634176];
$L__BB0_46:
	st.shared.f32 	[%r8+18816], %f299;
	mov.f32 	%f300, 0f00000000;
	@%p1 bra 	$L__BB0_48;
	ld.global.nc.f32 	%f300, [%rd3+1648512];
$L__BB0_48:
	st.shared.f32 	[%r8+19712], %f300;
	mov.f32 	%f301, 0f00000000;
	@%p1 bra 	$L__BB0_50;
	ld.global.nc.f32 	%f301, [%rd3+1662848];
$L__BB0_50:
	st.shared.f32 	[%r8+20608], %f301;
	mov.f32 	%f302, 0f00000000;
	@%p1 bra 	$L__BB0_52;
	ld.global.nc.f32 	%f302, [%rd3+1677184];
$L__BB0_52:
	st.shared.f32 	[%r8+21504], %f302;
	mov.f32 	%f303, 0f00000000;
	@%p1 bra 	$L__BB0_54;
	ld.global.nc.f32 	%f303, [%rd3+1691520];
$L__BB0_54:
	st.shared.f32 	[%r8+22400], %f303;
	mov.f32 	%f304, 0f00000000;
	@%p1 bra 	$L__BB0_56;
	ld.global.nc.f32 	%f304, [%rd3+1705856];
$L__BB0_56:
	st.shared.f32 	[%r8+23296], %f304;
	mov.f32 	%f305, 0f00000000;
	@%p1 bra 	$L__BB0_58;
	ld.global.nc.f32 	%f305, [%rd3+1720192];
$L__BB0_58:
	st.shared.f32 	[%r8+24192], %f305;
	mov.f32 	%f306, 0f00000000;
	@%p1 bra 	$L__BB0_60;
	ld.global.nc.f32 	%f306, [%rd3+1734528];
$L__BB0_60:
	st.shared.f32 	[%r8+25088], %f306;
	mov.f32 	%f307, 0f00000000;
	@%p1 bra 	$L__BB0_62;
	ld.global.nc.f32 	%f307, [%rd3+1748864];
$L__BB0_62:
	st.shared.f32 	[%r8+25984], %f307;
	mov.f32 	%f308, 0f00000000;
	@%p1 bra 	$L__BB0_64;
	ld.global.nc.f32 	%f308, [%rd3+1763200];
$L__BB0_64:
	st.shared.f32 	[%r8+26880], %f308;
	mov.f32 	%f309, 0f00000000;
	@%p1 bra 	$L__BB0_66;
	ld.global.nc.f32 	%f309, [%rd3+1777536];
$L__BB0_66:
	st.shared.f32 	[%r8+27776], %f309;
	mov.f32 	%f310, 0f00000000;
	@%p1 bra 	$L__BB0_68;
	ld.global.nc.f32 	%f310, [%rd3+1791872];
$L__BB0_68:
	st.shared.f32 	[%r8+28672], %f310;
	mov.f32 	%f311, 0f00000000;
	@%p1 bra 	$L__BB0_70;
	ld.global.nc.f32 	%f311, [%rd3+1806208];
$L__BB0_70:
	st.shared.f32 	[%r8+29568], %f311;
	mov.f32 	%f312, 0f00000000;
	@%p1 bra 	$L__BB0_72;
	ld.global.nc.f32 	%f312, [%rd3+1820544];
$L__BB0_72:
	st.shared.f32 	[%r8+30464], %f312;
	mov.f32 	%f313, 0f00000000;
	@%p2 bra 	$L__BB0_74;
	ld.global.nc.f32 	%f313, [%rd3+1834880];
$L__BB0_74:
	setp.gt.u32 	%p18, %r2, 23;
	st.shared.f32 	[%r8+31360], %f313;
	@%p18 bra 	$L__BB0_76;
	add.s32 	%r51, %r9, %r13;
	mul.wide.u32 	%rd15, %r51, 4;
	add.s64 	%rd16, %rd1, %rd15;
	ld.global.nc.v4.f32 	{%f210, %f211, %f212, %f213}, [%rd16];
	shl.b32 	%r52, %r2, 4;
	mov.u32 	%r53, _ZZ11main_kernelE18placeholder_shared;
	add.s32 	%r54, %r53, %r52;
	st.shared.v4.f32 	[%r54], {%f210, %f211, %f212, %f213};
$L__BB0_76:
	shl.b32 	%r56, %r2, 2;
	and.b32  	%r57, %r56, 124;
	mov.u32 	%r58, _ZZ11main_kernelE18placeholder_shared;
	add.s32 	%r64, %r58, %r57;
	bar.sync 	0;
	mov.u32 	%r59, _ZZ11main_kernelE15PadInput_shared;
	add.s32 	%r60, %r56, %r59;
	add.s32 	%r63, %r60, 16128;
	ld.shared.f32 	%f314, [%r60+16128];
	mov.b32 	%r65, 16128;
$L__BB0_77:
	ld.shared.f32 	%f214, [%r63+-16128];
	ld.shared.f32 	%f215, [%r64];
	fma.rn.f32 	%f315, %f214, %f215, %f315;
	ld.shared.f32 	%f216, [%r63+-15232];
	fma.rn.f32 	%f316, %f215, %f216, %f316;
	ld.shared.f32 	%f217, [%r63+-14336];
	fma.rn.f32 	%f317, %f217, %f215, %f317;
	ld.shared.f32 	%f218, [%r63+-13440];
	fma.rn.f32 	%f318, %f215, %f218, %f318;
	ld.shared.f32 	%f219, [%r63+-12544];
	fma.rn.f32 	%f319, %f219, %f215, %f319;
	ld.shared.f32 	%f220, [%r63+-11648];
	fma.rn.f32 	%f320, %f215, %f220, %f320;
	ld.shared.f32 	%f221, [%r63+-10752];
	fma.rn.f32 	%f321, %f221, %f215, %f321;
	ld.shared.f32 	%f222, [%r63+-9856];
	fma.rn.f32 	%f322, %f215, %f222, %f322;
	ld.shared.f32 	%f223, [%r63+-8960];
	fma.rn.f32 	%f323, %f223, %f215, %f323;
	ld.shared.f32 	%f224, [%r63+-8064];
	fma.rn.f32 	%f324, %f215, %f224, %f324;
	ld.shared.f32 	%f225, [%r63+-7168];
	fma.rn.f32 	%f325, %f225, %f215, %f325;
	ld.shared.f32 	%f226, [%r63+-6272];
	fma.rn.f32 	%f326, %f215, %f226, %f326;
	ld.shared.f32 	%f227, [%r63+-5376];
	fma.rn.f32 	%f327, %f227, %f215, %f327;
	ld.shared.f32 	%f228, [%r63+-4480];
	fma.rn.f32 	%f328, %f215, %f228, %f328;
	ld.shared.f32 	%f229, [%r63+-3584];
	fma.rn.f32 	%f329, %f229, %f215, %f329;
	ld.shared.f32 	%f230, [%r63+-2688];
	fma.rn.f32 	%f330, %f215, %f230, %f330;
	fma.rn.f32 	%f331, %f314, %f215, %f331;
	add.s32 	%r19, %r63, 896;
	ld.shared.f32 	%f314, [%r63+896];
	fma.rn.f32 	%f332, %f215, %f314, %f332;
	ld.shared.f32 	%f231, [%r63+1792];
	fma.rn.f32 	%f333, %f231, %f215, %f333;
	ld.shared.f32 	%f232, [%r63+2688];
	fma.rn.f32 	%f334, %f215, %f232, %f334;
	ld.shared.f32 	%f233, [%r63+3584];
	fma.rn.f32 	%f335, %f233, %f215, %f335;
	ld.shared.f32 	%f234, [%r63+4480];
	fma.rn.f32 	%f336, %f215, %f234, %f336;
	ld.shared.f32 	%f235, [%r63+5376];
	fma.rn.f32 	%f337, %f235, %f215, %f337;
	ld.shared.f32 	%f236, [%r63+6272];
	fma.rn.f32 	%f338, %f215, %f236, %f338;
	ld.shared.f32 	%f237, [%r63+7168];
	fma.rn.f32 	%f339, %f237, %f215, %f339;
	ld.shared.f32 	%f238, [%r63+8064];
	fma.rn.f32 	%f340, %f215, %f238, %f340;
	ld.shared.f32 	%f239, [%r63+8960];
	fma.rn.f32 	%f341, %f239, %f215, %f341;
	ld.shared.f32 	%f240, [%r63+9856];
	fma.rn.f32 	%f342, %f215, %f240, %f342;
	ld.shared.f32 	%f241, [%r63+10752];
	fma.rn.f32 	%f343, %f241, %f215, %f343;
	ld.shared.f32 	%f242, [%r63+11648];
	fma.rn.f32 	%f344, %f215, %f242, %f344;
	ld.shared.f32 	%f243, [%r63+12544];
	fma.rn.f32 	%f345, %f243, %f215, %f345;
	ld.shared.f32 	%f244, [%r63+13440];
	fma.rn.f32 	%f346, %f215, %f244, %f346;
	add.s32 	%r65, %r65, 896;
	add.s32 	%r64, %r64, 128;
	setp.ne.s32 	%p19, %r65, 18816;
	mov.u32 	%r63, %r19;
	@%p19 bra 	$L__BB0_77;
	add.s32 	%r62, %r62, 1;
	setp.ne.s32 	%p20, %r62, 3;
	@%p20 bra 	$L__BB0_1;
	ld.param.u64 	%rd20, [main_kernel_param_0];
	cvta.to.global.u64 	%rd17, %rd20;
	add.s32 	%r61, %r7, 3616;
	mul.wide.u32 	%rd18, %r61, 4;
	add.s64 	%rd19, %rd17, %rd18;
	st.global.f32 	[%rd19], %f315;
	st.global.f32 	[%rd19+14336], %f316;
	st.global.f32 	[%rd19+28672], %f317;
	st.global.f32 	[%rd19+43008], %f318;
	st.global.f32 	[%rd19+57344], %f319;
	st.global.f32 	[%rd19+71680], %f320;
	st.global.f32 	[%rd19+86016], %f321;
	st.global.f32 	[%rd19+100352], %f322;
	st.global.f32 	[%rd19+114688], %f323;
	st.global.f32 	[%rd19+129024], %f324;
	st.global.f32 	[%rd19+143360], %f325;
	st.global.f32 	[%rd19+157696], %f326;
	st.global.f32 	[%rd19+172032], %f327;
	st.global.f32 	[%rd19+186368], %f328;
	st.global.f32 	[%rd19+200704], %f329;
	st.global.f32 	[%rd19+215040], %f330;
	st.global.f32 	[%rd19+1605632], %f331;
	st.global.f32 	[%rd19+1619968], %f332;
	st.global.f32 	[%rd19+1634304], %f333;
	st.global.f32 	[%rd19+1648640], %f334;
	st.global.f32 	[%rd19+1662976], %f335;
	st.global.f32 	[%rd19+1677312], %f336;
	st.global.f32 	[%rd19+1691648], %f337;
	st.global.f32 	[%rd19+1705984], %f338;
	st.global.f32 	[%rd19+1720320], %f339;
	st.global.f32 	[%rd19+1734656], %f340;
	st.global.f32 	[%rd19+1748992], %f341;
	st.global.f32 	[%rd19+1763328], %f342;
	st.global.f32 	[%rd19+1777664], %f343;
	st.global.f32 	[%rd19+1792000], %f344;
	st.global.f32 	[%rd19+1806336], %f345;
	st.global.f32 	[%rd19+1820672], %f346;
	ret;

}


// ===== COMPILED SASS (sm_100) =====

	.target	sm_100

	.elftype	@"ET_EXEC"


//--------------------- .note.nv.tkinfo           --------------------------
	.section	.note.nv.tkinfo,"",@"SHT_NOTE"
	.sectionflags	@"SHF_NOTE_NV_TKINFO"
	.tkinfo
        /*0018*/ 	.word	0x00000002
        /*0030*/ 	.string	""
        /*0030*/ 	.string	"ptxas"
        /*0030*/ 	.string	"Cuda compilation tools, release 13.0, V13.0.88"
        /*0030*/ 	.string	"Build cuda_13.0.r13.0/compiler.36424714_0"
        /*0030*/ 	.string	"-arch sm_100 -m 64 "



//--------------------- .note.nv.cuinfo           --------------------------
	.section	.note.nv.cuinfo,"",@"SHT_NOTE"
	.sectionflags	@"SHF_NOTE_NV_CUINFO"
        /*0018*/ 	.short	0x0002
        /*001a*/ 	.short	0x0064
        /*001c*/ 	.short	0x0082
	.zero		2


//--------------------- .nv.info                  --------------------------
	.section	.nv.info,"",@"SHT_CUDA_INFO"
	.align	4


	//----- nvinfo : EIATTR_REGCOUNT
	.align		4
        /*0000*/ 	.byte	0x04, 0x2f
        /*0002*/ 	.short	(.L_1 - .L_0)
	.align		4
.L_0:
        /*0004*/ 	.word	index@(main_kernel)
        /*0008*/ 	.word	0x00000038


	//----- nvinfo : EIATTR_FRAME_SIZE
	.align		4
.L_1:
        /*000c*/ 	.byte	0x04, 0x11
        /*000e*/ 	.short	(.L_3 - .L_2)
	.align		4
.L_2:
        /*0010*/ 	.word	index@(main_kernel)
        /*0014*/ 	.word	0x00000000


	//----- nvinfo : EIATTR_MIN_STACK_SIZE
	.align		4
.L_3:
        /*0018*/ 	.byte	0x04, 0x12
        /*001a*/ 	.short	(.L_5 - .L_4)
	.align		4
.L_4:
        /*001c*/ 	.word	index@(main_kernel)
        /*0020*/ 	.word	0x00000000
.L_5:


//--------------------- .nv.compat                --------------------------
	.section	.nv.compat,"",@"SHT_CUDA_COMPAT_INFO"
	.align	4
        /*0000*/ 	.byte	0x02, 0x09, 0x00, 0x00, 0x02, 0x02, 0x01, 0x00, 0x02, 0x05, 0x05, 0x00, 0x03, 0x07, 0x01, 0x01
        /*0010*/ 	.byte	0x02, 0x03, 0x00, 0x00, 0x02, 0x06, 0x01, 0x00, 0x04, 0x0b, 0x08, 0x00, 0x09, 0x00, 0x00, 0x00
        /*0020*/ 	.byte	0x00, 0x00, 0x00, 0x00


//--------------------- .nv.info.main_kernel      --------------------------
	.section	.nv.info.main_kernel,"",@"SHT_CUDA_INFO"
	.sectionflags	@""
	.align	4


	//----- nvinfo : EIATTR_CUDA_API_VERSION
	.align		4
        /*0000*/ 	.byte	0x04, 0x37
        /*0002*/ 	.short	(.L_7 - .L_6)
.L_6:
        /*0004*/ 	.word	0x00000082


	//----- nvinfo : EIATTR_KPARAM_INFO
	.align		4
.L_7:
        /*0008*/ 	.byte	0x04, 0x17
        /*000a*/ 	.short	(.L_9 - .L_8)
.L_8:
        /*000c*/ 	.word	0x00000000
        /*0010*/ 	.short	0x0002
        /*0012*/ 	.short	0x0010
        /*0014*/ 	.byte	0x00, 0xf5, 0x21, 0x00


	//----- nvinfo : EIATTR_KPARAM_INFO
	.align		4
.L_9:
        /*0018*/ 	.byte	0x04, 0x17
        /*001a*/ 	.short	(.L_11 - .L_10)
.L_10:
        /*001c*/ 	.word	0x00000000
        /*0020*/ 	.short	0x0001
        /*0022*/ 	.short	0x0008
        /*0024*/ 	.byte	0x00, 0xf5, 0x21, 0x00


	//----- nvinfo : EIATTR_KPARAM_INFO
	.align		4
.L_11:
        /*0028*/ 	.byte	0x04, 0x17
        /*002a*/ 	.short	(.L_13 - .L_12)
.L_12:
        /*002c*/ 	.word	0x00000000
        /*0030*/ 	.short	0x0000
        /*0032*/ 	.short	0x0000
        /*0034*/ 	.byte	0x00, 0xf5, 0x21, 0x00


	//----- nvinfo : EIATTR_SPARSE_MMA_MASK
	.align		4
.L_13:
        /*0038*/ 	.byte	0x03, 0x50
        /*003a*/ 	.short	0x0000


	//----- nvinfo : EIATTR_MAXREG_COUNT
	.align		4
        /*003c*/ 	.byte	0x03, 0x1b
        /*003e*/ 	.short	0x00ff


	//----- nvinfo : EIATTR_NUM_BARRIERS
	.align		4
        /*0040*/ 	.byte	0x02, 0x4c
        /*0042*/ 	.byte	0x01
	.zero		1


	//----- nvinfo : EIATTR_MERCURY_ISA_VERSION
	.align		4
        /*0044*/ 	.byte	0x03, 0x5f
        /*0046*/ 	.short	0x0101


	//----- nvinfo : EIATTR_VRC_CTA_INIT_COUNT
	.align		4
        /*0048*/ 	.byte	0x02, 0x4a
	.zero		1
	.zero		1


	//----- nvinfo : EIATTR_EXIT_INSTR_OFFSETS
	.align		4
        /*004c*/ 	.byte	0x04, 0x1c
        /*004e*/ 	.short	(.L_15 - .L_14)


	//   ....[0]....
.L_14:
        /*0050*/ 	.word	0x00001670


	//----- nvinfo : EIATTR_MAX_THREADS
	.align		4
.L_15:
        /*0054*/ 	.byte	0x04, 0x05
        /*0056*/ 	.short	(.L_17 - .L_16)
.L_16:
        /*0058*/ 	.word	0x000000e0
        /*005c*/ 	.word	0x00000001
        /*0060*/ 	.word	0x00000001


	//----- nvinfo : EIATTR_CBANK_PARAM_SIZE
	.align		4
.L_17:
        /*0064*/ 	.byte	0x03, 0x19
        /*0066*/ 	.short	0x0018


	//----- nvinfo : EIATTR_PARAM_CBANK
	.align		4
        /*0068*/ 	.byte	0x04, 0x0a
        /*006a*/ 	.short	(.L_19 - .L_18)
	.align		4
.L_18:
        /*006c*/ 	.word	index@(.nv.constant0.main_kernel)
        /*0070*/ 	.short	0x0380
        /*0072*/ 	.short	0x0018


	//----- nvinfo : EIATTR_SW_WAR
	.align		4
.L_19:
        /*0074*/ 	.byte	0x04, 0x36
        /*0076*/ 	.short	(.L_21 - .L_20)
.L_20:
        /*0078*/ 	.word	0x00000008
.L_21:


//--------------------- .nv.callgraph             --------------------------
	.section	.nv.callgraph,"",@"SHT_CUDA_CALLGRAPH"
	.align	4
	.sectionentsize	8
	.align		4
        /*0000*/ 	.word	0x00000000
	.align		4
        /*0004*/ 	.word	0xffffffff
	.align		4
        /*0008*/ 	.word	0x00000000
	.align		4
        /*000c*/ 	.word	0xfffffffe
	.align		4
        /*0010*/ 	.word	0x00000000
	.align		4
        /*0014*/ 	.word	0xfffffffd
	.align		4
        /*0018*/ 	.word	0x00000000
	.align		4
        /*001c*/ 	.word	0xfffffffc


//--------------------- .text.main_kernel         --------------------------
	.section	.text.main_kernel,"ax",@progbits
	.align	128
        .global         main_kernel
        .type           main_kernel,@function
        .size           main_kernel,(.L_x_2 - main_kernel)
        .other          main_kernel,@"STO_CUDA_ENTRY STV_DEFAULT"
main_kernel:
.text.main_kernel:
[----:B------:R-:W-:Y:S01]  /*0000*/  LDC R1, c[0x0][0x37c] ;  /* 0x0000df00ff017b82 */ /* 0x000fe20000000800 */
[----:B------:R-:W0:Y:S07]  /*0010*/  S2R R3, SR_CTAID.X ;  /* 0x0000000000037919 */ /* 0x000e2e0000002500 */
[----:B------:R-:W1:Y:S01]  /*0020*/  S2UR UR6, SR_CgaCtaId ;  /* 0x00000000000679c3 */ /* 0x000e620000008800 */
[----:B------:R-:W-:Y:S01]  /*0030*/  UMOV UR4, 0x400 ;  /* 0x0000040000047882 */ /* 0x000fe20000000000 */
[----:B------:R-:W-:Y:S01]  /*0040*/  HFMA2 R38, -RZ, RZ, 0, 0 ;  /* 0x00000000ff267431 */ /* 0x000fe200000001ff */
[----:B------:R-:W2:Y:S01]  /*0050*/  S2R R39, SR_TID.X ;  /* 0x0000000000277919 */ /* 0x000ea20000002100 */
[----:B------:R-:W-:Y:S01]  /*0060*/  HFMA2 R43, -RZ, RZ, 0, 0 ;  /* 0x00000000ff2b7431 */ /* 0x000fe200000001ff */
[----:B------:R-:W-:Y:S01]  /*0070*/  UIADD3 UR5, UPT, UPT, UR4, 0x7e00, URZ ;  /* 0x00007e0004057890 */ /* 0x000fe2000fffe0ff */
[----:B------:R-:W-:-:S02]  /*0080*/  CS2R R24, SRZ ;  /* 0x0000000000187805 */ /* 0x000fc4000001ff00 */
[----:B------:R-:W-:Y:S02]  /*0090*/  CS2R R8, SRZ ;  /* 0x0000000000087805 */ /* 0x000fe4000001ff00 */
[----:B------:R-:W-:Y:S02]  /*00a0*/  CS2R R16, SRZ ;  /* 0x0000000000107805 */ /* 0x000fe4000001ff00 */
[----:B------:R-:W-:Y:S02]  /*00b0*/  CS2R R40, SRZ ;  /* 0x0000000000287805 */ /* 0x000fe4000001ff00 */
[----:B------:R-:W-:Y:S02]  /*00c0*/  CS2R R22, SRZ ;  /* 0x0000000000167805 */ /* 0x000fe4000001ff00 */
[----:B------:R-:W-:Y:S02]  /*00d0*/  CS2R R10, SRZ ;  /* 0x00000000000a7805 */ /* 0x000fe4000001ff00 */
[----:B------:R-:W-:-:S02]  /*00e0*/  CS2R R18, SRZ ;  /* 0x0000000000127805 */ /* 0x000fc4000001ff00 */
[----:B------:R-:W-:Y:S02]  /*00f0*/  CS2R R26, SRZ ;  /* 0x00000000001a7805 */ /* 0x000fe4000001ff00 */
[----:B------:R-:W-:Y:S02]  /*0100*/  CS2R R20, SRZ ;  /* 0x0000000000147805 */ /* 0x000fe4000001ff00 */
[----:B------:R-:W-:Y:S02]  /*0110*/  CS2R R32, SRZ ;  /* 0x0000000000207805 */ /* 0x000fe4000001ff00 */
[----:B------:R-:W-:Y:S02]  /*0120*/  CS2R R34, SRZ ;  /* 0x0000000000227805 */ /* 0x000fe4000001ff00 */
[----:B------:R-:W-:Y:S02]  /*0130*/  CS2R R28, SRZ ;  /* 0x00000000001c7805 */ /* 0x000fe4000001ff00 */
[----:B------:R-:W-:-:S02]  /*0140*/  CS2R R30, SRZ ;  /* 0x00000000001e7805 */ /* 0x000fc4000001ff00 */
[----:B------:R-:W-:Y:S01]  /*0150*/  CS2R R36, SRZ ;  /* 0x0000000000247805 */ /* 0x000fe2000001ff00 */
[----:B------:R-:W3:Y:S01]  /*0160*/  LDCU.64 UR8, c[0x0][0x358] ;  /* 0x00006b00ff0877ac */ /* 0x000ee20008000a00 */
[----:B------:R-:W4:Y:S01]  /*0170*/  LDCU.64 UR10, c[0x0][0x388] ;  /* 0x00007100ff0a77ac */ /* 0x000f220008000a00 */
[----:B-1----:R-:W-:Y:S02]  /*0180*/  ULEA UR4, UR6, UR4, 0x18 ;  /* 0x0000000406047291 */ /* 0x002fe4000f8ec0ff */
[----:B------:R-:W-:Y:S01]  /*0190*/  ULEA UR5, UR6, UR5, 0x18 ;  /* 0x0000000506057291 */ /* 0x000fe2000f8ec0ff */
[----:B0-----:R-:W-:-:S05]  /*01a0*/  IMAD.HI.U32 R0, R3, -0x6db6db6d, RZ ;  /* 0x9249249303007827 */ /* 0x001fca00078e00ff */
[----:B------:R-:W-:-:S05]  /*01b0*/  SHF.R.U32.HI R2, RZ, 0x6, R0 ;  /* 0x00000006ff027819 */ /* 0x000fca0000011600 */
[C---:B------:R-:W-:Y:S02]  /*01c0*/  IMAD R0, R2.reuse, 0xc4000, RZ ;  /* 0x000c400002007824 */ /* 0x040fe400078e02ff */
[----:B------:R-:W-:Y:S01]  /*01d0*/  IMAD R2, R2, -0x70, R3 ;  /* 0xffffff9002027824 */ /* 0x000fe200078e0203 */
[----:B------:R-:W-:Y:S02]  /*01e0*/  LOP3.LUT R3, R3, 0xf, RZ, 0xc0, !PT ;  /* 0x0000000f03037812 */ /* 0x000fe400078ec0ff */
[C---:B--2---:R-:W-:Y:S02]  /*01f0*/  LOP3.LUT R6, R39.reuse, R0, RZ, 0xfc, !PT ;  /* 0x0000000027067212 */ /* 0x044fe400078efcff */
[----:B------:R-:W-:Y:S02]  /*0200*/  SHF.R.U32.HI R4, RZ, 0x4, R2 ;  /* 0x00000004ff047819 */ /* 0x000fe40000011602 */
[----:B------:R-:W-:Y:S01]  /*0210*/  SHF.L.U32 R39, R39, 0x2, RZ ;  /* 0x0000000227277819 */ /* 0x000fe200000006ff */
[----:B------:R-:W-:Y:S01]  /*0220*/  IMAD R5, R3, 0xe0, R6 ;  /* 0x000000e003057824 */ /* 0x000fe200078e0206 */
[----:B------:R-:W-:-:S02]  /*0230*/  CS2R R6, SRZ ;  /* 0x0000000000067805 */ /* 0x000fc4000001ff00 */
[----:B------:R-:W-:Y:S01]  /*0240*/  LOP3.LUT R42, R39, 0x7c, RZ, 0xc0, !PT ;  /* 0x0000007c272a7812 */ /* 0x000fe200078ec0ff */
[----:B------:R-:W-:Y:S01]  /*0250*/  IMAD R4, R4, 0xe000, R5 ;  /* 0x0000e00004047824 */ /* 0x000fe200078e0205 */
[----:B---34-:R-:W-:-:S07]  /*0260*/  MOV R5, RZ ;  /* 0x000000ff00057202 */ /* 0x018fce0000000f00 */
.L_x_0:
[----:B------:R-:W0:Y:S01]  /*0270*/  S2R R45, SR_TID.X ;  /* 0x00000000002d7919 */ /* 0x000e220000002100 */
[----:B------:R-:W-:Y:S02]  /*0280*/  IADD3 R49, PT, PT, R4, -0xe20, RZ ;  /* 0xfffff1e004317810 */ /* 0x000fe40007ffe0ff */
[----:B------:R-:W-:Y:S01]  /*0290*/  MOV R44, RZ ;  /* 0x000000ff002c7202 */ /* 0x000fe20000000f00 */
[----:B------:R-:W-:Y:S01]  /*02a0*/  BAR.SYNC.DEFER_BLOCKING 0x0 ;  /* 0x0000000000007b1d */ /* 0x000fe20000010000 */
[----:B0-----:R-:W-:-:S05]  /*02b0*/  SHF.R.U32.HI R12, RZ, 0x5, R45 ;  /* 0x00000005ff0c7819 */ /* 0x001fca000001162d */
[----:B------:R-:W-:-:S05]  /*02c0*/  IMAD R47, R3, 0x7, R12 ;  /* 0x00000007032f7824 */ /* 0x000fca00078e020c */
[----:B------:R-:W-:Y:S02]  /*02d0*/  LOP3.LUT P0, RZ, R38, R47, RZ, 0xfc, !PT ;  /* 0x0000002f26ff7212 */ /* 0x000fe4000780fcff */
[----:B------:R-:W-:-:S04]  /*02e0*/  IADD3 R46, PT, PT, R47, R38, RZ ;  /* 0x000000262f2e7210 */ /* 0x000fc80007ffe0ff */
[----:B------:R-:W-:-:S04]  /*02f0*/  ISETP.GT.U32.OR P0, PT, R46, 0x70, !P0 ;  /* 0x000000702e00780c */ /* 0x000fc80004704470 */
[----:B------:R-:W-:-:S13]  /*0300*/  ISETP.LT.U32.OR P0, PT, R2, 0x10, P0 ;  /* 0x000000100200780c */ /* 0x000fda0000701470 */
[----:B------:R-:W0:Y:S01]  /*0310*/  @!P0 LDC.64 R12, c[0x0][0x388] ;  /* 0x0000e200ff0c8b82 */ /* 0x000e220000000a00 */
[----:B------:R-:W-:-:S05]  /*0320*/  @!P0 LEA R15, R38, R49, 0x5 ;  /* 0x00000031260f8211 */ /* 0x000fca00078e28ff */
[----:B0-----:R-:W-:-:S05]  /*0330*/  @!P0 IMAD.WIDE.U32 R14, R15, 0x4, R12 ;  /* 0x000000040f0e8825 */ /* 0x001fca00078e000c */
[----:B------:R0:W2:Y:S01]  /*0340*/  @!P0 LDG.E.CONSTANT R44, desc[UR8][R14.64] ;  /* 0x000000080e2c8981 */ /* 0x0000a2000c1e9900 */
[----:B------:R-:W-:Y:S02]  /*0350*/  LOP3.LUT P0, R47, R38, RZ, R47, 0xfa, !PT ;  /* 0x000000ff262f7212 */ /* 0x000fe4000780fa2f */
[----:B------:R-:W-:Y:S02]  /*0360*/  MOV R48, RZ ;  /* 0x000000ff00307202 */ /* 0x000fe40000000f00 */
[----:B------:R-:W-:-:S13]  /*0370*/  ISETP.GT.U32.OR P2, PT, R46, 0x70, !P0 ;  /* 0x000000702e00780c */ /* 0x000fda0004744470 */
[----:B------:R-:W1:Y:S01]  /*0380*/  @!P2 LDC.64 R12, c[0x0][0x388] ;  /* 0x0000e200ff0cab82 */ /* 0x000e620000000a00 */
[----:B------:R-:W-:Y:S02]  /*0390*/  @!P2 LEA R49, R38, R49, 0x5 ;  /* 0x000000312631a211 */ /* 0x000fe400078e28ff */
[----:B------:R-:W-:Y:S02]  /*03a0*/  IADD3 R50, PT, PT, R0, R45, RZ ;  /* 0x0000002d00327210 */ /* 0x000fe40007ffe0ff */
[----:B------:R-:W-:-:S03]  /*03b0*/  @!P2 IADD3 R49, PT, PT, R49, 0xe00, RZ ;  /* 0x00000e003131a810 */ /* 0x000fc60007ffe0ff */
[----:B------:R-:W-:Y:S01]  /*03c0*/  IMAD R50, R3, 0xe0, R50 ;  /* 0x000000e003327824 */ /* 0x000fe200078e0232 */
[----:B------:R-:W-:Y:S02]  /*03d0*/  ISETP.NE.AND P1, PT, R47, RZ, PT ;  /* 0x000000ff2f00720c */ /* 0x000fe40003f25270 */
[----:B0-----:R-:W-:Y:S02]  /*03e0*/  SHF.L.U32 R14, R38, 0x5, RZ ;  /* 0x00000005260e7819 */ /* 0x001fe400000006ff */
[----:B------:R-:W-:Y:S01]  /*03f0*/  ISETP.LT.U32.OR P1, PT, R2, 0x10, !P1 ;  /* 0x000000100200780c */ /* 0x000fe20004f21470 */
[----:B-1----:R-:W-:Y:S01]  /*0400*/  @!P2 IMAD.WIDE R12, R49, 0x4, R12 ;  /* 0x00000004310ca825 */ /* 0x002fe200078e020c */
[----:B------:R-:W-:Y:S02]  /*0410*/  SHF.R.U32.HI R49, RZ, 0x4, R2 ;  /* 0x00000004ff317819 */ /* 0x000fe40000011602 */
[----:B------:R-:W-:Y:S02]  /*0420*/  ISETP.GT.U32.OR P1, PT, R46, 0x70, P1 ;  /* 0x000000702e00780c */ /* 0x000fe40000f24470 */
[----:B------:R0:W3:Y:S01]  /*0430*/  @!P2 LDG.E.CONSTANT R48, desc[UR8][R12.64] ;  /* 0x000000080c30a981 */ /* 0x0000e2000c1e9900 */
[----:B------:R-:W-:-:S05]  /*0440*/  IMAD R15, R49, 0xe000, R50 ;  /* 0x0000e000310f7824 */ /* 0x000fca00078e0232 */
[----:B------:R-:W-:-:S04]  /*0450*/  IADD3 R15, P3, PT, R14, R15, RZ ;  /* 0x0000000f0e0f7210 */ /* 0x000fc80007f7e0ff */
[----:B------:R-:W-:Y:S02]  /*0460*/  IADD3.X R50, PT, PT, RZ, RZ, RZ, P3, !PT ;  /* 0x000000ffff327210 */ /* 0x000fe40001ffe4ff */
[C---:B0-----:R-:W-:Y:S02]  /*0470*/  LEA R12, P4, R15.reuse, UR10, 0x2 ;  /* 0x0000000a0f0c7c11 */ /* 0x041fe4000f8810ff */
[----:B------:R-:W-:Y:S02]  /*0480*/  CS2R R52, SRZ ;  /* 0x0000000000347805 */ /* 0x000fe4000001ff00 */
[----:B------:R-:W-:Y:S02]  /*0490*/  ISETP.GT.U32.AND P3, PT, R46, 0x70, PT ;  /* 0x000000702e00780c */ /* 0x000fe40003f64070 */
[----:B------:R-:W-:Y:S02]  /*04a0*/  CS2R R46, SRZ ;  /* 0x00000000002e7805 */ /* 0x000fe4000001ff00 */
[----:B------:R-:W-:-:S02]  /*04b0*/  LEA.HI.X R13, R15, UR11, R50, 0x2, P4 ;  /* 0x0000000b0f0d7c11 */ /* 0x000fc4000a0f1432 */
[----:B------:R-:W-:Y:S02]  /*04c0*/  CS2R R50, SRZ ;  /* 0x0000000000327805 */ /* 0x000fe4000001ff00 */
[----:B------:R-:W-:Y:S01]  /*04d0*/  MOV R15, RZ ;  /* 0x000000ff000f7202 */ /* 0x000fe20000000f00 */
[----:B------:R-:W4:Y:S04]  /*04e0*/  @!P2 LDG.E.CONSTANT R46, desc[UR8][R12.64+0x3780] ;  /* 0x003780080c2ea981 */ /* 0x000f28000c1e9900 */
[----:B------:R-:W5:Y:S04]  /*04f0*/  @!P1 LDG.E.CONSTANT R51, desc[UR8][R12.64+0x184780] ;  /* 0x184780080c339981 */ /* 0x000f68000c1e9900 */
[----:B------:R-:W3:Y:S04]  /*0500*/  @!P2 LDG.E.CONSTANT R50, desc[UR8][R12.64+0x6f80] ;  /* 0x006f80080c32a981 */ /* 0x000ee8000c1e9900 */
[----:B------:R-:W4:Y:S04]  /*0510*/  @!P2 LDG.E.CONSTANT R15, desc[UR8][R12.64+0xdf80] ;  /* 0x00df80080c0fa981 */ /* 0x000f28000c1e9900 */
[----:B------:R-:W4:Y:S04]  /*0520*/  @!P2 LDG.E.CONSTANT R52, desc[UR8][R12.64+0xa780] ;  /* 0x00a780080c34a981 */ /* 0x000f28000c1e9900 */
[----:B------:R-:W4:Y:S01]  /*0530*/  @!P2 LDG.E.CONSTANT R47, desc[UR8][R12.64+0x11780] ;  /* 0x011780080c2fa981 */ /* 0x000f22000c1e9900 */
[----:B------:R-:W-:-:S03]  /*0540*/  MOV R49, RZ ;  /* 0x000000ff00317202 */ /* 0x000fc60000000f00 */
[----:B------:R-:W4:Y:S04]  /*0550*/  @!P2 LDG.E.CONSTANT R53, desc[UR8][R12.64+0x22f80] ;  /* 0x022f80080c35a981 */ /* 0x000f28000c1e9900 */
[----:B------:R-:W4:Y:S04]  /*0560*/  @!P2 LDG.E.CONSTANT R49, desc[UR8][R12.64+0x18780] ;  /* 0x018780080c31a981 */ /* 0x000f28000c1e9900 */
[----:B--2---:R-:W-:Y:S04]  /*0570*/  STS [R39+UR4], R44 ;  /* 0x0000002c27007988 */ /* 0x004fe80008000804 */
[----:B-----5:R-:W-:Y:S04]  /*0580*/  STS [R39+UR4+0x3f00], R51 ;  /* 0x003f003327007988 */ /* 0x020fe80008000804 */
[----:B---3--:R0:W-:Y:S02]  /*0590*/  STS [R39+UR4+0xa80], R50 ;  /* 0x000a803227007988 */ /* 0x0081e40008000804 */
[----:B0-----:R-:W-:-:S06]  /*05a0*/  CS2R R50, SRZ ;  /* 0x0000000000327805 */ /* 0x001fcc000001ff00 */
[----:B------:R-:W2:Y:S04]  /*05b0*/  @!P2 LDG.E.CONSTANT R51, desc[UR8][R12.64+0x1bf80] ;  /* 0x01bf80080c33a981 */ /* 0x000ea8000c1e9900 */
[----:B------:R-:W3:Y:S04]  /*05c0*/  @!P2 LDG.E.CONSTANT R50, desc[UR8][R12.64+0x26780] ;  /* 0x026780080c32a981 */ /* 0x000ee8000c1e9900 */
[----:B----4-:R0:W-:Y:S02]  /*05d0*/  STS [R39+UR4+0x1180], R15 ;  /* 0x0011800f27007988 */ /* 0x0101e40008000804 */
[----:B0-----:R-:W-:-:S02]  /*05e0*/  MOV R15, RZ ;  /* 0x000000ff000f7202 */ /* 0x001fc40000000f00 */
[----:B------:R0:W-:Y:S04]  /*05f0*/  STS [R39+UR4+0x380], R48 ;  /* 0x0003803027007988 */ /* 0x0001e80008000804 */
[----:B------:R-:W4:Y:S01]  /*0600*/  @!P2 LDG.E.CONSTANT R15, desc[UR8][R12.64+0x30f80] ;  /* 0x030f80080c0fa981 */ /* 0x000f22000c1e9900 */
[----:B------:R-:W-:-:S03]  /*0610*/  MOV R44, RZ ;  /* 0x000000ff002c7202 */ /* 0x000fc60000000f00 */
[----:B------:R-:W-:Y:S01]  /*0620*/  STS [R39+UR4+0x700], R46 ;  /* 0x0007002e27007988 */ /* 0x000fe20008000804 */
[----:B0-----:R-:W-:-:S03]  /*0630*/  MOV R48, RZ ;  /* 0x000000ff00307202 */ /* 0x001fc60000000f00 */
[----:B------:R0:W-:Y:S04]  /*0640*/  STS [R39+UR4+0xe00], R52 ;  /* 0x000e003427007988 */ /* 0x0001e80008000804 */
[----:B------:R1:W-:Y:S04]  /*0650*/  STS [R39+UR4+0x1500], R47 ;  /* 0x0015002f27007988 */ /* 0x0003e80008000804 */
[----:B------:R-:W5:Y:S01]  /*0660*/  @!P2 LDG.E.CONSTANT R44, desc[UR8][R12.64+0x14f80] ;  /* 0x014f80080c2ca981 */ /* 0x000f62000c1e9900 */
[----:B0-----:R-:W-:-:S03]  /*0670*/  MOV R52, RZ ;  /* 0x000000ff00347202 */ /* 0x001fc60000000f00 */
[----:B------:R-:W5:Y:S01]  /*0680*/  @!P2 LDG.E.CONSTANT R48, desc[UR8][R12.64+0x1f780] ;  /* 0x01f780080c30a981 */ /* 0x000f62000c1e9900 */
[----:B-1----:R-:W-:-:S03]  /*0690*/  CS2R R46, SRZ ;  /* 0x00000000002e7805 */ /* 0x002fc6000001ff00 */
[----:B------:R-:W5:Y:S04]  /*06a0*/  @!P2 LDG.E.CONSTANT R52, desc[UR8][R12.64+0x29f80] ;  /* 0x029f80080c34a981 */ /* 0x000f68000c1e9900 */
[----:B------:R-:W5:Y:S04]  /*06b0*/  @!P2 LDG.E.CONSTANT R46, desc[UR8][R12.64+0x2d780] ;  /* 0x02d780080c2ea981 */ /* 0x000f68000c1e9900 */
[----:B------:R-:W5:Y:S04]  /*06c0*/  @!P2 LDG.E.CONSTANT R47, desc[UR8][R12.64+0x34780] ;  /* 0x034780080c2fa981 */ /* 0x000f68000c1e9900 */
[----:B--2---:R-:W-:Y:S04]  /*06d0*/  STS [R39+UR4+0x1f80], R51 ;  /* 0x001f803327007988 */ /* 0x004fe80008000804 */
[----:B---3--:R0:W-:Y:S02]  /*06e0*/  STS [R39+UR4+0x2a00], R50 ;  /* 0x002a003227007988 */ /* 0x0081e40008000804 */
[----:B0-----:R-:W-:-:S06]  /*06f0*/  CS2R R50, SRZ ;  /* 0x0000000000327805 */ /* 0x001fcc000001ff00 */
[----:B------:R-:W2:Y:S04]  /*0700*/  @!P2 LDG.E.CONSTANT R51, desc[UR8][R12.64+0x18ef80] ;  /* 0x18ef80080c33a981 */ /* 0x000ea8000c1e9900 */
[----:B------:R-:W3:Y:S04]  /*0710*/  @!P2 LDG.E.CONSTANT R50, desc[UR8][R12.64+0x192780] ;  /* 0x192780080c32a981 */ /* 0x000ee8000c1e9900 */
[----:B----4-:R0:W-:Y:S02]  /*0720*/  STS [R39+UR4+0x3480], R15 ;  /* 0x0034800f27007988 */ /* 0x0101e40008000804 */
[----:B0-----:R-:W-:-:S02]  /*0730*/  MOV R15, RZ ;  /* 0x000000ff000f7202 */ /* 0x001fc40000000f00 */
[----:B------:R0:W-:Y:S04]  /*0740*/  STS [R39+UR4+0x1c00], R49 ;  /* 0x001c003127007988 */ /* 0x0001e80008000804 */
[----:B------:R-:W4:Y:S04]  /*0750*/  @!P2 LDG.E.CONSTANT R15, desc[UR8][R12.64+0x1a0780] ;  /* 0x1a0780080c0fa981 */ /* 0x000f28000c1e9900 */
[----:B-----5:R1:W-:Y:S01]  /*0760*/  STS [R39+UR4+0x1880], R44 ;  /* 0x0018802c27007988 */ /* 0x0203e20008000804 */
[----:B0-----:R-:W-:-:S03]  /*0770*/  MOV R49, RZ ;  /* 0x000000ff00317202 */ /* 0x001fc60000000f00 */
[----:B------:R0:W-:Y:S04]  /*0780*/  STS [R39+UR4+0x2300], R48 ;  /* 0x0023003027007988 */ /* 0x0001e80008000804 */
[----:B------:R-:W-:Y:S01]  /*0790*/  STS [R39+UR4+0x2680], R53 ;  /* 0x0026803527007988 */ /* 0x000fe20008000804 */
[----:B-1----:R-:W-:-:S03]  /*07a0*/  MOV R44, RZ ;  /* 0x000000ff002c7202 */ /* 0x002fc60000000f00 */
[----:B------:R1:W-:Y:S01]  /*07b0*/  STS [R39+UR4+0x2d80], R52 ;  /* 0x002d803427007988 */ /* 0x0003e20008000804 */
[----:B0-----:R-:W-:-:S03]  /*07c0*/  MOV R48, RZ ;  /* 0x000000ff00307202 */ /* 0x001fc60000000f00 */
[----:B------:R-:W-:Y:S04]  /*07d0*/  STS [R39+UR4+0x3100], R46 ;  /* 0x0031002e27007988 */ /* 0x000fe80008000804 */
[----:B------:R0:W-:Y:S01]  /*07e0*/  STS [R39+UR4+0x3800], R47 ;  /* 0x0038002f27007988 */ /* 0x0001e20008000804 */
[----:B-1----:R-:W-:-:S03]  /*07f0*/  CS2R R52, SRZ ;  /* 0x0000000000347805 */ /* 0x002fc6000001ff00 */
[----:B------:R-:W5:Y:S04]  /*0800*/  @!P2 LDG.E.CONSTANT R44, desc[UR8][R12.64+0x187f80] ;  /* 0x187f80080c2ca981 */ /* 0x000f68000c1e9900 */
[----:B------:R-:W5:Y:S01]  /*0810*/  @!P2 LDG.E.CONSTANT R49, desc[UR8][R12.64+0x18b780] ;  /* 0x18b780080c31a981 */ /* 0x000f62000c1e9900 */
[----:B0-----:R-:W-:-:S03]  /*0820*/  CS2R R46, SRZ ;  /* 0x00000000002e7805 */ /* 0x001fc6000001ff00 */
[----:B------:R-:W5:Y:S04]  /*0830*/  @!P2 LDG.E.CONSTANT R48, desc[UR8][R12.64+0x195f80] ;  /* 0x195f80080c30a981 */ /* 0x000f68000c1e9900 */
[----:B------:R-:W5:Y:S04]  /*0840*/  @!P2 LDG.E.CONSTANT R52, desc[UR8][R12.64+0x199780] ;  /* 0x199780080c34a981 */ /* 0x000f68000c1e9900 */
[----:B------:R-:W5:Y:S01]  /*0850*/  @!P2 LDG.E.CONSTANT R47, desc[UR8][R12.64+0x1a3f80] ;  /* 0x1a3f80080c2fa981 */ /* 0x000f62000c1e9900 */
[----:B------:R-:W-:-:S03]  /*0860*/  ISETP.GT.U32.OR P1, PT, R2, 0x5f, P3 ;  /* 0x0000005f0200780c */ /* 0x000fc60001f24470 */
[----:B------:R-:W5:Y:S04]  /*0870*/  @!P2 LDG.E.CONSTANT R53, desc[UR8][R12.64+0x19cf80] ;  /* 0x19cf80080c35a981 */ /* 0x000f68000c1e9900 */
[----:B--2---:R-:W-:Y:S04]  /*0880*/  STS [R39+UR4+0x4980], R51 ;  /* 0x0049803327007988 */ /* 0x004fe80008000804 */
[----:B---3--:R0:W-:Y:S04]  /*0890*/  STS [R39+UR4+0x4d00], R50 ;  /* 0x004d003227007988 */ /* 0x0081e80008000804 */
[----:B------:R-:W2:Y:S01]  /*08a0*/  @!P2 LDG.E.CONSTANT R46, desc[UR8][R12.64+0x1b5780] ;  /* 0x1b5780080c2ea981 */ /* 0x000ea2000c1e9900 */
[----:B0-----:R-:W-:-:S06]  /*08b0*/  CS2R R50, SRZ ;  /* 0x0000000000327805 */ /* 0x001fcc000001ff00 */
[----:B------:R-:W3:Y:S04]  /*08c0*/  @!P2 LDG.E.CONSTANT R51, desc[UR8][R12.64+0x1a7780] ;  /* 0x1a7780080c33a981 */ /* 0x000ee8000c1e9900 */
[----:B------:R-:W2:Y:S01]  /*08d0*/  @!P2 LDG.E.CONSTANT R50, desc[UR8][R12.64+0x1aaf80] ;  /* 0x1aaf80080c32a981 */ /* 0x000ea2000c1e9900 */
[----:B------:R-:W-:Y:S02]  /*08e0*/  PLOP3.LUT P1, PT, P1, P0, PT, 0xf2, 0x2f ;  /* 0x00000000002f781c */ /* 0x000fe40000f21e72 */
[C---:B------:R-:W-:Y:S01]  /*08f0*/  ISETP.GT.U32.AND P0, PT, R45.reuse, 0x17, PT ;  /* 0x000000172d00780c */ /* 0x040fe20003f04070 */
[----:B----4-:R0:W-:Y:S02]  /*0900*/  STS [R39+UR4+0x5b00], R15 ;  /* 0x005b000f27007988 */ /* 0x0101e40008000804 */
[----:B0-----:R-:W-:-:S02]  /*0910*/  SHF.L.U32 R15, R45, 0x2, RZ ;  /* 0x000000022d0f7819 */ /* 0x001fc400000006ff */
[----:B-----5:R0:W-:Y:S04]  /*0920*/  STS [R39+UR4+0x4280], R44 ;  /* 0x0042802c27007988 */ /* 0x0201e80008000804 */
[----:B------:R1:W-:Y:S04]  /*0930*/  STS [R39+UR4+0x4600], R49 ;  /* 0x0046003127007988 */ /* 0x0003e80008000804 */
[----:B------:R4:W-:Y:S01]  /*0940*/  STS [R39+UR4+0x5080], R48 ;  /* 0x0050803027007988 */ /* 0x0009e20008000804 */
[----:B0-----:R-:W-:-:S03]  /*0950*/  MOV R44, RZ ;  /* 0x000000ff002c7202 */ /* 0x001fc60000000f00 */
[----:B------:R0:W-:Y:S01]  /*0960*/  STS [R39+UR4+0x5400], R52 ;  /* 0x0054003427007988 */ /* 0x0001e20008000804 */
[----:B-1----:R-:W-:-:S03]  /*0970*/  MOV R49, RZ ;  /* 0x000000ff00317202 */ /* 0x002fc60000000f00 */
[----:B------:R1:W-:Y:S01]  /*0980*/  STS [R39+UR4+0x5e80], R47 ;  /* 0x005e802f27007988 */ /* 0x0003e20008000804 */
[----:B----4-:R-:W-:-:S03]  /*0990*/  MOV R48, RZ ;  /* 0x000000ff00307202 */ /* 0x010fc60000000f00 */
[----:B------:R-:W4:Y:S01]  /*09a0*/  @!P2 LDG.E.CONSTANT R49, desc[UR8][R12.64+0x1ae780] ;  /* 0x1ae780080c31a981 */ /* 0x000f22000c1e9900 */
[----:B0-----:R-:W-:-:S03]  /*09b0*/  MOV R52, RZ ;  /* 0x000000ff00347202 */ /* 0x001fc60000000f00 */
[----:B------:R-:W5:Y:S01]  /*09c0*/  @!P2 LDG.E.CONSTANT R44, desc[UR8][R12.64+0x1b1f80] ;  /* 0x1b1f80080c2ca981 */ /* 0x000f62000c1e9900 */
[----:B-1----:R-:W-:-:S03]  /*09d0*/  MOV R47, RZ ;  /* 0x000000ff002f7202 */ /* 0x002fc60000000f00 */
[----:B------:R-:W5:Y:S04]  /*09e0*/  @!P2 LDG.E.CONSTANT R48, desc[UR8][R12.64+0x1b8f80] ;  /* 0x1b8f80080c30a981 */ /* 0x000f68000c1e9900 */
[----:B------:R-:W5:Y:S04]  /*09f0*/  @!P1 LDG.E.CONSTANT R47, desc[UR8][R12.64+0x37f80] ;  /* 0x037f80080c2f9981 */ /* 0x000f68000c1e9900 */
[----:B------:R-:W5:Y:S04]  /*0a00*/  @!P1 LDG.E.CONSTANT R52, desc[UR8][R12.64+0x1bff80] ;  /* 0x1bff80080c349981 */ /* 0x000f68000c1e9900 */
[----:B---3--:R0:W-:Y:S02]  /*0a10*/  STS [R39+UR4+0x6200], R51 ;  /* 0x0062003327007988 */ /* 0x0081e40008000804 */
[----:B0-----:R-:W-:-:S02]  /*0a20*/  LOP3.LUT R51, R15, 0x1c, RZ, 0xc0, !PT ;  /* 0x0000001c0f337812 */ /* 0x001fc400078ec0ff */
[----:B------:R-:W-:Y:S01]  /*0a30*/  SHF.R.U32.HI R15, RZ, 0x3, R45 ;  /* 0x00000003ff0f7819 */ /* 0x000fe2000001162d */
[----:B--2---:R0:W-:Y:S04]  /*0a40*/  STS [R39+UR4+0x6580], R50 ;  /* 0x0065803227007988 */ /* 0x0041e80008000804 */
[----:B------:R-:W-:Y:S02]  /*0a50*/  IMAD R15, R15, 0x60, R51 ;  /* 0x000000600f0f7824 */ /* 0x000fe400078e0233 */
[----:B------:R-:W1:Y:S01]  /*0a60*/  @!P0 S2R R51, SR_CgaCtaId ;  /* 0x0000000000338919 */ /* 0x000e620000008800 */
[----:B0-----:R-:W-:-:S06]  /*0a70*/  MOV R50, RZ ;  /* 0x000000ff00327202 */ /* 0x001fcc0000000f00 */
[----:B------:R0:W2:Y:S02]  /*0a80*/  @!P2 LDG.E.CONSTANT R50, desc[UR8][R12.64+0x1bc780] ;  /* 0x1bc780080c32a981 */ /* 0x0000a4000c1e9900 */
[----:B0-----:R-:W0:Y:S01]  /*0a90*/  @!P0 LDC.64 R12, c[0x0][0x390] ;  /* 0x0000e400ff0c8b82 */ /* 0x001e220000000a00 */
[----:B------:R-:W-:Y:S02]  /*0aa0*/  @!P0 IADD3 R15, PT, PT, R15, R14, RZ ;  /* 0x0000000e0f0f8210 */ /* 0x000fe40007ffe0ff */
[----:B------:R-:W-:-:S04]  /*0ab0*/  @!P0 MOV R14, 0x400 ;  /* 0x00000400000e8802 */ /* 0x000fc80000000f00 */
[----:B------:R-:W-:-:S04]  /*0ac0*/  @!P0 IADD3 R14, PT, PT, R14, 0x7e00, RZ ;  /* 0x00007e000e0e8810 */ /* 0x000fc80007ffe0ff */
[----:B-1----:R-:W-:-:S04]  /*0ad0*/  @!P0 LEA R14, R51, R14, 0x18 ;  /* 0x0000000e330e8211 */ /* 0x002fc800078ec0ff */
[----:B------:R-:W-:Y:S01]  /*0ae0*/  @!P0 LEA R45, R45, R14, 0x4 ;  /* 0x0000000e2d2d8211 */ /* 0x000fe200078e20ff */
[----:B0-----:R-:W-:-:S06]  /*0af0*/  @!P0 IMAD.WIDE.U32 R12, R15, 0x4, R12 ;  /* 0x000000040f0c8825 */ /* 0x001fcc00078e000c */
[----:B------:R-:W3:Y:S04]  /*0b00*/  @!P0 LDG.E.128.CONSTANT R12, desc[UR8][R12.64] ;  /* 0x000000080c0c8981 */ /* 0x000ee8000c1e9d00 */
[----:B------:R-:W-:Y:S04]  /*0b10*/  STS [R39+UR4+0x5780], R53 ;  /* 0x0057803527007988 */ /* 0x000fe80008000804 */
[----:B----4-:R-:W-:Y:S04]  /*0b20*/  STS [R39+UR4+0x6900], R49 ;  /* 0x0069003127007988 */ /* 0x010fe80008000804 */
[----:B-----5:R-:W-:Y:S04]  /*0b30*/  STS [R39+UR4+0x6c80], R44 ;  /* 0x006c802c27007988 */ /* 0x020fe80008000804 */
[----:B------:R-:W-:Y:S04]  /*0b40*/  STS [R39+UR4+0x7000], R46 ;  /* 0x0070002e27007988 */ /* 0x000fe80008000804 */
[----:B------:R-:W-:Y:S04]  /*0b50*/  STS [R39+UR4+0x7380], R48 ;  /* 0x0073803027007988 */ /* 0x000fe80008000804 */
[----:B------:R-:W-:Y:S04]  /*0b60*/  STS [R39+UR4+0x3b80], R47 ;  /* 0x003b802f27007988 */ /* 0x000fe80008000804 */
[----:B------:R-:W-:Y:S04]  /*0b70*/  STS [R39+UR4+0x7a80], R52 ;  /* 0x007a803427007988 */ /* 0x000fe80008000804 */
[----:B--2---:R-:W-:Y:S04]  /*0b80*/  STS [R39+UR4+0x7700], R50 ;  /* 0x0077003227007988 */ /* 0x004fe80008000804 */
[----:B---3--:R-:W-:Y:S01]  /*0b90*/  @!P0 STS.128 [R45], R12 ;  /* 0x0000000c2d008388 */ /* 0x008fe20000000c00 */
[----:B------:R-:W-:Y:S06]  /*0ba0*/  BAR.SYNC.DEFER_BLOCKING 0x0 ;  /* 0x0000000000007b1d */ /* 0x000fec0000010000 */
[----:B------:R-:W-:Y:S04]  /*0bb0*/  LDS R51, [R42+UR5] ;  /* 0x000000052a337984 */ /* 0x000fe80008000800 */
[----:B------:R-:W0:Y:S04]  /*0bc0*/  LDS R46, [R39+UR4] ;  /* 0x00000004272e7984 */ /* 0x000e280008000800 */
[----:B------:R-:W1:Y:S04]  /*0bd0*/  LDS R13, [R39+UR4+0x380] ;  /* 0x00038004270d7984 */ /* 0x000e680008000800 */
[----:B------:R-:W2:Y:S04]  /*0be0*/  LDS R49, [R42+UR5+0x80] ;  /* 0x000080052a317984 */ /* 0x000ea80008000800 */
[----:B------:R-:W3:Y:S04]  /*0bf0*/  LDS R12, [R39+UR4+0x700] ;  /* 0x00070004270c7984 */ /* 0x000ee80008000800 */
[----:B------:R-:W4:Y:S04]  /*0c00*/  LDS R53, [R39+UR4+0xa80] ;  /* 0x000a800427357984 */ /* 0x000f280008000800 */
[----:B------:R-:W5:Y:S04]  /*0c10*/  LDS R44, [R42+UR5+0x100] ;  /* 0x000100052a2c7984 */ /* 0x000f680008000800 */
[----:B------:R-:W5:Y:S04]  /*0c20*/  LDS R47, [R39+UR4+0xe00] ;  /* 0x000e0004272f7984 */ /* 0x000f680008000800 */
[----:B------:R-:W5:Y:S04]  /*0c30*/  LDS R48, [R39+UR4+0x1180] ;  /* 0x0011800427307984 */ /* 0x000f680008000800 */
[----:B------:R-:W5:Y:S04]  /*0c40*/  LDS R52, [R39+UR4+0x1500] ;  /* 0x0015000427347984 */ /* 0x000f680008000800 */
[----:B------:R-:W5:Y:S01]  /*0c50*/  LDS R50, [R39+UR4+0x1c00] ;  /* 0x001c000427327984 */ /* 0x000f620008000800 */
[----:B0-----:R-:W-:-:S03]  /*0c60*/  FFMA R46, R46, R51, R25 ;  /* 0x000000332e2e7223 */ /* 0x001fc60000000019 */
[----:B------:R-:W-:Y:S01]  /*0c70*/  LDS R14, [R39+UR4+0x2300] ;  /* 0x00230004270e7984 */ /* 0x000fe20008000800 */
[----:B-1----:R-:W-:Y:S01]  /*0c80*/  FFMA R15, R51, R13, R8 ;  /* 0x0000000d330f7223 */ /* 0x002fe20000000008 */
[-C--:B--2---:R-:W-:Y:S02]  /*0c90*/  FFMA R25, R13, R49.reuse, R46 ;  /* 0x000000310d197223 */ /* 0x084fe4000000002e */
[----:B------:R-:W0:Y:S04]  /*0ca0*/  LDS R13, [R39+UR4+0x1880] ;  /* 0x00188004270d7984 */ /* 0x000e280008000800 */
[----:B------:R-:W1:Y:S01]  /*0cb0*/  LDS R46, [R39+UR4+0x1f80] ;  /* 0x001f8004272e7984 */ /* 0x000e620008000800 */
[----:B---3--:R-:W-:Y:S01]  /*0cc0*/  FFMA R15, R12, R49, R15 ;  /* 0x000000310c0f7223 */ /* 0x008fe2000000000f */
[C---:B----4-:R-:W-:Y:S01]  /*0cd0*/  FFMA R40, R51.reuse, R53, R40 ;  /* 0x0000003533287223 */ /* 0x050fe20000000028 */
[----:B------:R-:W-:-:S02]  /*0ce0*/  FFMA R16, R51, R12, R16 ;  /* 0x0000000c33107223 */ /* 0x000fc40000000010 */
[C---:B-----5:R-:W-:Y:S01]  /*0cf0*/  FFMA R8, R44.reuse, R53, R15 ;  /* 0x000000352c087223 */ /* 0x060fe2000000000f */
[----:B------:R-:W-:Y:S02]  /*0d00*/  FFMA R25, R44, R12, R25 ;  /* 0x0000000c2c197223 */ /* 0x000fe40000000019 */
[----:B------:R-:W2:Y:S01]  /*0d10*/  LDS R12, [R39+UR4+0x2680] ;  /* 0x00268004270c7984 */ /* 0x000ea20008000800 */
[----:B------:R-:W-:Y:S01]  /*0d20*/  FFMA R7, R51, R47, R7 ;  /* 0x0000002f33077223 */ /* 0x000fe20000000007 */
[-C--:B------:R-:W-:Y:S01]  /*0d30*/  FFMA R15, R47, R49.reuse, R40 ;  /* 0x000000312f0f7223 */ /* 0x080fe20000000028 */
[CC--:B------:R-:W-:Y:S02]  /*0d40*/  FFMA R23, R51.reuse, R48.reuse, R23 ;  /* 0x0000003033177223 */ /* 0x0c0fe40000000017 */
[-C--:B------:R-:W-:Y:S01]  /*0d50*/  FFMA R7, R48, R49.reuse, R7 ;  /* 0x0000003130077223 */ /* 0x080fe20000000007 */
[----:B------:R-:W-:Y:S01]  /*0d60*/  FFMA R40, R44, R48, R15 ;  /* 0x000000302c287223 */ /* 0x000fe2000000000f */
[C---:B------:R-:W-:Y:S01]  /*0d70*/  FFMA R48, R51.reuse, R52, R9 ;  /* 0x0000003433307223 */ /* 0x040fe20000000009 */
[----:B------:R-:W-:Y:S01]  /*0d80*/  FFMA R23, R52, R49, R23 ;  /* 0x0000003134177223 */ /* 0x000fe20000000017 */
[CC--:B------:R-:W-:Y:S01]  /*0d90*/  FFMA R11, R51.reuse, R50.reuse, R11 ;  /* 0x00000032330b7223 */ /* 0x0c0fe2000000000b */
[----:B0-----:R-:W-:Y:S01]  /*0da0*/  FFMA R9, R51, R13, R10 ;  /* 0x0000000d33097223 */ /* 0x001fe2000000000a */
[----:B------:R-:W-:Y:S01]  /*0db0*/  FFMA R15, R13, R49, R48 ;  /* 0x000000310d0f7223 */ /* 0x000fe20000000030 */
[----:B------:R-:W-:Y:S01]  /*0dc0*/  FFMA R23, R44, R13, R23 ;  /* 0x0000000d2c177223 */ /* 0x000fe20000000017 */
[----:B------:R-:W-:Y:S01]  /*0dd0*/  LDS R48, [R39+UR4+0x3100] ;  /* 0x0031000427307984 */ /* 0x000fe20008000800 */
[----:B------:R-:W-:Y:S01]  /*0de0*/  FFMA R45, R50, R49, R9 ;  /* 0x00000031322d7223 */ /* 0x000fe20000000009 */
[----:B------:R-:W-:-:S02]  /*0df0*/  FFMA R9, R44, R50, R15 ;  /* 0x000000322c097223 */ /* 0x000fc4000000000f */
[----:B------:R-:W0:Y:S04]  /*0e00*/  LDS R13, [R39+UR4+0x2a00] ;  /* 0x002a0004270d7984 */ /* 0x000e280008000800 */
[----:B------:R-:W3:Y:S01]  /*0e10*/  LDS R15, [R39+UR4+0x2d80] ;  /* 0x002d8004270f7984 */ /* 0x000ee20008000800 */
[----:B-1----:R-:W-:-:S03]  /*0e20*/  FFMA R10, R44, R46, R45 ;  /* 0x0000002e2c0a7223 */ /* 0x002fc6000000002d */
[----:B------:R-:W1:Y:S01]  /*0e30*/  LDS R45, [R39+UR4+0x3f00] ;  /* 0x003f0004272d7984 */ /* 0x000e620008000800 */
[----:B------:R-:W-:-:S03]  /*0e40*/  FFMA R19, R51, R46, R19 ;  /* 0x0000002e33137223 */ /* 0x000fc60000000013 */
[----:B------:R-:W4:Y:S01]  /*0e50*/  LDS R50, [R39+UR4+0x3480] ;  /* 0x0034800427327984 */ /* 0x000f220008000800 */
[----:B------:R-:W-:-:S03]  /*0e60*/  FFMA R11, R46, R49, R11 ;  /* 0x000000312e0b7223 */ /* 0x000fc6000000000b */
[----:B------:R-:W5:Y:S01]  /*0e70*/  LDS R46, [R39+UR4+0x4280] ;  /* 0x00428004272e7984 */ /* 0x000f620008000800 */
[CC--:B------:R-:W-:Y:S01]  /*0e80*/  FFMA R17, R51.reuse, R14.reuse, R17 ;  /* 0x0000000e33117223 */ /* 0x0c0fe20000000011 */
[-C--:B------:R-:W-:Y:S01]  /*0e90*/  FFMA R19, R14, R49.reuse, R19 ;  /* 0x000000310e137223 */ /* 0x080fe20000000013 */
[----:B------:R-:W-:Y:S02]  /*0ea0*/  FFMA R11, R44, R14, R11 ;  /* 0x0000000e2c0b7223 */ /* 0x000fe4000000000b */
[----:B------:R-:W5:Y:S01]  /*0eb0*/  LDS R14, [R39+UR4+0x4600] ;  /* 0x00460004270e7984 */ /* 0x000f620008000800 */
[-C--:B--2---:R-:W-:Y:S01]  /*0ec0*/  FFMA R18, R51, R12.reuse, R18 ;  /* 0x0000000c33127223 */ /* 0x084fe20000000012 */
[-C--:B------:R-:W-:Y:S01]  /*0ed0*/  FFMA R17, R12, R49.reuse, R17 ;  /* 0x000000310c117223 */ /* 0x080fe20000000011 */
[C---:B------:R-:W-:Y:S02]  /*0ee0*/  FFMA R19, R44.reuse, R12, R19 ;  /* 0x0000000c2c137223 */ /* 0x040fe40000000013 */
[----:B------:R-:W2:Y:S01]  /*0ef0*/  LDS R12, [R39+UR4+0x4980] ;  /* 0x00498004270c7984 */ /* 0x000ea20008000800 */
[----:B------:R-:W-:Y:S01]  /*0f00*/  FFMA R16, R53, R49, R16 ;  /* 0x0000003135107223 */ /* 0x000fe20000000010 */
[----:B0-----:R-:W-:Y:S01]  /*0f10*/  FFMA R26, R51, R13, R26 ;  /* 0x0000000d331a7223 */ /* 0x001fe2000000001a */
[----:B------:R-:W-:Y:S01]  /*0f20*/  FFMA R18, R13, R49, R18 ;  /* 0x000000310d127223 */ /* 0x000fe20000000012 */
[----:B------:R-:W-:Y:S01]  /*0f30*/  FFMA R17, R44, R13, R17 ;  /* 0x0000000d2c117223 */ /* 0x000fe20000000011 */
[----:B---3--:R-:W-:-:S04]  /*0f40*/  FFMA R13, R51, R15, R20 ;  /* 0x0000000f330d7223 */ /* 0x008fc80000000014 */
[----:B------:R-:W-:Y:S01]  /*0f50*/  FFMA R13, R48, R49, R13 ;  /* 0x00000031300d7223 */ /* 0x000fe2000000000d */
[C---:B------:R-:W-:Y:S01]  /*0f60*/  FFMA R16, R44.reuse, R47, R16 ;  /* 0x0000002f2c107223 */ /* 0x040fe20000000010 */
[----:B-1----:R-:W-:Y:S01]  /*0f70*/  FFMA R45, R45, R51, R22 ;  /* 0x000000332d2d7223 */ /* 0x002fe20000000016 */
[----:B------:R-:W-:Y:S01]  /*0f80*/  FFMA R47, R15, R49, R26 ;  /* 0x000000310f2f7223 */ /* 0x000fe2000000001a */
[C---:B----4-:R-:W-:Y:S01]  /*0f90*/  FFMA R20, R44.reuse, R50, R13 ;  /* 0x000000322c147223 */ /* 0x050fe2000000000d */
[----:B------:R-:W-:Y:S01]  /*0fa0*/  FFMA R18, R44, R15, R18 ;  /* 0x0000000f2c127223 */ /* 0x000fe20000000012 */
[----:B------:R-:W0:Y:S01]  /*0fb0*/  LDS R13, [R39+UR4+0x4d00] ;  /* 0x004d0004270d7984 */ /* 0x000e220008000800 */
[C---:B------:R-:W-:Y:S01]  /*0fc0*/  FFMA R21, R51.reuse, R48, R21 ;  /* 0x0000003033157223 */ /* 0x040fe20000000015 */
[C---:B-----5:R-:W-:Y:S02]  /*0fd0*/  FFMA R33, R51.reuse, R46, R33 ;  /* 0x0000002e33217223 */ /* 0x060fe40000000021 */
[----:B------:R-:W1:Y:S01]  /*0fe0*/  LDS R15, [R39+UR4+0x5080] ;  /* 0x00508004270f7984 */ /* 0x000e620008000800 */
[----:B------:R-:W-:Y:S01]  /*0ff0*/  FFMA R45, R46, R49, R45 ;  /* 0x000000312e2d7223 */ /* 0x000fe2000000002d */
[C---:B------:R-:W-:Y:S01]  /*1000*/  FFMA R26, R44.reuse, R48, R47 ;  /* 0x000000302c1a7223 */ /* 0x040fe2000000002f */
[----:B------:R-:W-:Y:S01]  /*1010*/  FFMA R48, R51, R50, R27 ;  /* 0x0000003233307223 */ /* 0x000fe2000000001b */
[----:B------:R-:W3:Y:S01]  /*1020*/  LDS R46, [R39+UR4+0x5400] ;  /* 0x00540004272e7984 */ /* 0x000ee20008000800 */
[----:B------:R-:W-:-:S03]  /*1030*/  FFMA R7, R44, R52, R7 ;  /* 0x000000342c077223 */ /* 0x000fc60000000007 */
[----:B------:R-:W4:Y:S01]  /*1040*/  LDS R27, [R39+UR4+0x5780] ;  /* 0x00578004271b7984 */ /* 0x000f220008000800 */
[----:B------:R-:W-:-:S03]  /*1050*/  FFMA R21, R50, R49, R21 ;  /* 0x0000003132157223 */ /* 0x000fc60000000015 */
[----:B------:R-:W5:Y:S01]  /*1060*/  LDS R52, [R39+UR4+0x5b00] ;  /* 0x005b000427347984 */ /* 0x000f620008000800 */
[----:B------:R-:W-:-:S03]  /*1070*/  FFMA R41, R51, R14, R41 ;  /* 0x0000000e33297223 */ /* 0x000fc60000000029 */
[----:B------:R-:W5:Y:S01]  /*1080*/  LDS R50, [R39+UR4+0x5e80] ;  /* 0x005e800427327984 */ /* 0x000f620008000800 */
[-C--:B------:R-:W-:Y:S01]  /*1090*/  FFMA R33, R14, R49.reuse, R33 ;  /* 0x000000310e217223 */ /* 0x080fe20000000021 */
[----:B------:R-:W-:Y:S02]  /*10a0*/  FFMA R22, R44, R14, R45 ;  /* 0x0000000e2c167223 */ /* 0x000fe4000000002d */
[----:B------:R-:W5:Y:S01]  /*10b0*/  LDS R14, [R39+UR4+0x6200] ;  /* 0x00620004270e7984 */ /* 0x000f620008000800 */
[CC--:B--2---:R-:W-:Y:S01]  /*10c0*/  FFMA R24, R51.reuse, R12.reuse, R24 ;  /* 0x0000000c33187223 */ /* 0x0c4fe20000000018 */
[----:B------:R-:W-:Y:S01]  /*10d0*/  FFMA R41, R12, R49, R41 ;  /* 0x000000310c297223 */ /* 0x000fe20000000029 */
[C---:B------:R-:W-:Y:S02]  /*10e0*/  FFMA R33, R44.reuse, R12, R33 ;  /* 0x0000000c2c217223 */ /* 0x040fe40000000021 */
[----:B------:R-:W2:Y:S01]  /*10f0*/  LDS R12, [R39+UR4+0x6580] ;  /* 0x00658004270c7984 */ /* 0x000ea20008000800 */
[----:B0-----:R-:W-:Y:S01]  /*1100*/  FFMA R34, R51, R13, R34 ;  /* 0x0000000d33227223 */ /* 0x001fe20000000022 */
[----:B------:R-:W-:Y:S01]  /*1110*/  FFMA R24, R13, R49, R24 ;  /* 0x000000310d187223 */ /* 0x000fe20000000018 */
[C---:B------:R-:W-:Y:S01]  /*1120*/  FFMA R41, R44.reuse, R13, R41 ;  /* 0x0000000d2c297223 */ /* 0x040fe20000000029 */
[----:B-1----:R-:W-:Y:S01]  /*1130*/  FFMA R13, R51, R15, R28 ;  /* 0x0000000f330d7223 */ /* 0x002fe2000000001c */
[----:B------:R-:W-:Y:S01]  /*1140*/  FFMA R45, R15, R49, R34 ;  /* 0x000000310f2d7223 */ /* 0x000fe20000000022 */
[----:B------:R-:W-:Y:S01]  /*1150*/  FFMA R24, R44, R15, R24 ;  /* 0x0000000f2c187223 */ /* 0x000fe20000000018 */
[C---:B---3--:R-:W-:Y:S01]  /*1160*/  FFMA R28, R51.reuse, R46, R29 ;  /* 0x0000002e331c7223 */ /* 0x048fe2000000001d */
[----:B------:R-:W-:Y:S01]  /*1170*/  FFMA R15, R46, R49, R13 ;  /* 0x000000312e0f7223 */ /* 0x000fe2000000000d */
[----:B----4-:R-:W-:-:S02]  /*1180*/  FFMA R13, R51, R27, R30 ;  /* 0x0000001b330d7223 */ /* 0x010fc4000000001e */
[----:B------:R-:W-:Y:S01]  /*1190*/  FFMA R29, R27, R49, R28 ;  /* 0x000000311b1d7223 */ /* 0x000fe2000000001c */
[----:B------:R-:W-:Y:S01]  /*11a0*/  FFMA R28, R44, R27, R15 ;  /* 0x0000001b2c1c7223 */ /* 0x000fe2000000000f */
[C---:B-----5:R-:W-:Y:S01]  /*11b0*/  FFMA R31, R51.reuse, R52, R31 ;  /* 0x00000034331f7223 */ /* 0x060fe2000000001f */
[-C--:B------:R-:W-:Y:S01]  /*11c0*/  FFMA R15, R52, R49.reuse, R13 ;  /* 0x00000031340f7223 */ /* 0x080fe2000000000d */
[----:B------:R-:W-:Y:S01]  /*11d0*/  FFMA R34, R44, R46, R45 ;  /* 0x0000002e2c227223 */ /* 0x000fe2000000002d */
[----:B------:R-:W-:Y:S01]  /*11e0*/  LDS R13, [R39+UR4+0x6c80] ;  /* 0x006c8004270d7984 */ /* 0x000fe20008000800 */
[CC--:B------:R-:W-:Y:S01]  /*11f0*/  FFMA R5, R51.reuse, R50.reuse, R5 ;  /* 0x0000003233057223 */ /* 0x0c0fe20000000005 */
[-C--:B------:R-:W-:Y:S01]  /*1200*/  FFMA R31, R50, R49.reuse, R31 ;  /* 0x00000031321f7223 */ /* 0x080fe2000000001f */
[----:B------:R-:W-:Y:S01]  /*1210*/  FFMA R30, R44, R50, R15 ;  /* 0x000000322c1e7223 */ /* 0x000fe2000000000f */
[----:B------:R-:W0:Y:S01]  /*1220*/  LDS R46, [R39+UR4+0x6900] ;  /* 0x00690004272e7984 */ /* 0x000e220008000800 */
[CC--:B------:R-:W-:Y:S01]  /*1230*/  FFMA R47, R51.reuse, R14.reuse, R43 ;  /* 0x0000000e332f7223 */ /* 0x0c0fe2000000002b */
[-C--:B------:R-:W-:Y:S01]  /*1240*/  FFMA R5, R14, R49.reuse, R5 ;  /* 0x000000310e057223 */ /* 0x080fe20000000005 */
[----:B------:R-:W-:Y:S01]  /*1250*/  FFMA R31, R44, R14, R31 ;  /* 0x0000000e2c1f7223 */ /* 0x000fe2000000001f */
[----:B------:R-:W1:Y:S04]  /*1260*/  LDS R50, [R39+UR4+0x7000] ;  /* 0x0070000427327984 */ /* 0x000e680008000800 */
[----:B------:R-:W3:Y:S01]  /*1270*/  LDS R14, [R39+UR4+0x7380] ;  /* 0x00738004270e7984 */ /* 0x000ee20008000800 */
[-C--:B--2---:R-:W-:Y:S01]  /*1280*/  FFMA R43, R51, R12.reuse, R32 ;  /* 0x0000000c332b7223 */ /* 0x084fe20000000020 */
[----:B------:R-:W-:Y:S01]  /*1290*/  FFMA R47, R12, R49, R47 ;  /* 0x000000310c2f7223 */ /* 0x000fe2000000002f */
[----:B------:R-:W-:Y:S01]  /*12a0*/  FFMA R5, R44, R12, R5 ;  /* 0x0000000c2c057223 */ /* 0x000fe20000000005 */
[----:B------:R-:W2:Y:S04]  /*12b0*/  LDS R45, [R39+UR4+0x3800] ;  /* 0x00380004272d7984 */ /* 0x000ea80008000800 */
[----:B------:R-:W4:Y:S04]  /*12c0*/  LDS R12, [R39+UR4+0x7700] ;  /* 0x00770004270c7984 */ /* 0x000f280008000800 */
[----:B------:R-:W5:Y:S04]  /*12d0*/  LDS R27, [R39+UR4+0x3b80] ;  /* 0x003b8004271b7984 */ /* 0x000f680008000800 */
[----:B------:R-:W5:Y:S01]  /*12e0*/  LDS R15, [R39+UR4+0x7a80] ;  /* 0x007a8004270f7984 */ /* 0x000f620008000800 */
[----:B------:R-:W-:-:S04]  /*12f0*/  IADD3 R38, PT, PT, R38, 0x1, RZ ;  /* 0x0000000126267810 */ /* 0x000fc80007ffe0ff */
[----:B------:R-:W-:Y:S01]  /*1300*/  ISETP.NE.AND P0, PT, R38, 0x3, PT ;  /* 0x000000032600780c */ /* 0x000fe20003f05270 */
[----:B------:R-:W-:Y:S01]  /*1310*/  FFMA R29, R44, R52, R29 ;  /* 0x000000342c1d7223 */ /* 0x000fe2000000001d */
[C---:B0-----:R-:W-:Y:S01]  /*1320*/  FFMA R32, R51.reuse, R46, R35 ;  /* 0x0000002e33207223 */ /* 0x041fe20000000023 */
[----:B------:R-:W-:Y:S01]  /*1330*/  FFMA R52, R46, R49, R43 ;  /* 0x000000312e347223 */ /* 0x000fe2000000002b */
[C---:B------:R-:W-:Y:S01]  /*1340*/  FFMA R35, R51.reuse, R13, R36 ;  /* 0x0000000d33237223 */ /* 0x040fe20000000024 */
[----:B-1----:R-:W-:Y:S01]  /*1350*/  FFMA R37, R51, R50, R37 ;  /* 0x0000003233257223 */ /* 0x002fe20000000025 */
[C---:B------:R-:W-:Y:S01]  /*1360*/  FFMA R43, R44.reuse, R46, R47 ;  /* 0x0000002e2c2b7223 */ /* 0x040fe2000000002f */
[----:B------:R-:W-:Y:S01]  /*1370*/  FFMA R47, R13, R49, R32 ;  /* 0x000000310d2f7223 */ /* 0x000fe20000000020 */
[----:B---3--:R-:W-:Y:S01]  /*1380*/  FFMA R51, R51, R14, R6 ;  /* 0x0000000e33337223 */ /* 0x008fe20000000006 */
[----:B------:R-:W-:Y:S01]  /*1390*/  FFMA R32, R44, R13, R52 ;  /* 0x0000000d2c207223 */ /* 0x000fe20000000034 */
[-C--:B------:R-:W-:Y:S01]  /*13a0*/  FFMA R13, R50, R49.reuse, R35 ;  /* 0x00000031320d7223 */ /* 0x080fe20000000023 */
[----:B------:R-:W-:Y:S01]  /*13b0*/  FFMA R37, R14, R49, R37 ;  /* 0x000000310e257223 */ /* 0x000fe20000000025 */
[CC--:B--2---:R-:W-:Y:S01]  /*13c0*/  FFMA R48, R49.reuse, R45.reuse, R48 ;  /* 0x0000002d31307223 */ /* 0x0c4fe20000000030 */
[----:B----4-:R-:W-:Y:S01]  /*13d0*/  FFMA R6, R49, R12, R51 ;  /* 0x0000000c31067223 */ /* 0x010fe20000000033 */
[C---:B------:R-:W-:Y:S01]  /*13e0*/  FFMA R35, R44.reuse, R50, R47 ;  /* 0x000000322c237223 */ /* 0x040fe2000000002f */
[C---:B------:R-:W-:Y:S01]  /*13f0*/  FFMA R36, R44.reuse, R14, R13 ;  /* 0x0000000e2c247223 */ /* 0x040fe2000000000d */
[C---:B------:R-:W-:Y:S01]  /*1400*/  FFMA R21, R44.reuse, R45, R21 ;  /* 0x0000002d2c157223 */ /* 0x040fe20000000015 */
[C---:B------:R-:W-:Y:S01]  /*1410*/  FFMA R37, R44.reuse, R12, R37 ;  /* 0x0000000c2c257223 */ /* 0x040fe20000000025 */
[C---:B-----5:R-:W-:Y:S01]  /*1420*/  FFMA R27, R44.reuse, R27, R48 ;  /* 0x0000001b2c1b7223 */ /* 0x060fe20000000030 */
[----:B------:R-:W-:Y:S01]  /*1430*/  FFMA R6, R44, R15, R6 ;  /* 0x0000000f2c067223 */ /* 0x000fe20000000006 */
[----:B------:R-:W-:Y:S06]  /*1440*/  @P0 BRA `(.L_x_0) ;  /* 0xffffffec00880947 */ /* 0x000fec000383ffff */
[----:B------:R-:W0:Y:S02]  /*1450*/  LDC.64 R2, c[0x0][0x380] ;  /* 0x0000e000ff027b82 */ /* 0x000e240000000a00 */
[----:B0-----:R-:W-:-:S05]  /*1460*/  IMAD.WIDE.U32 R2, R4, 0x4, R2 ;  /* 0x0000000404027825 */ /* 0x001fca00078e0002 */
[----:B------:R-:W-:Y:S04]  /*1470*/  STG.E desc[UR8][R2.64], R25 ;  /* 0x0000001902007986 */ /* 0x000fe8000c101908 */
        /* <DEDUP_REMOVED lines=30> */
[----:B------:R-:W-:Y:S01]  /*1660*/  STG.E desc[UR8][R2.64+0x1bc800], R6 ;  /* 0x1bc8000602007986 */ /* 0x000fe2000c101908 */
[----:B------:R-:W-:Y:S05]  /*1670*/  EXIT ;  /* 0x000000000000794d */ /* 0x000fea0003800000 */
.L_x_1:
[----:B------:R-:W-:-:S00]  /*1680*/  BRA `(.L_x_1) ;  /* 0xfffffffc00fc7947 */ /* 0x000fc0000383ffff */
[----:B------:R-:W-:-:S00]  /*1690*/  NOP ;  /* 0x0000000000007918 */ /* 0x000fc00000000000 */
        /* <DEDUP_REMOVED lines=14> */
.L_x_2:


//--------------------- .nv.shared.main_kernel    --------------------------
	.section	.nv.shared.main_kernel,"aw",@nobits
	.sectionflags	@""
	.align	4
.nv.shared.main_kernel:
	.zero		33664


//--------------------- .nv.shared.reserved.0     --------------------------
	.section	.nv.shared.reserved.0,"aw",@nobits
	.weak		__nv_reservedSMEM_offset_0_alias
	.size		__nv_reservedSMEM_offset_0_alias, 0, 64
	.other		__nv_reservedSMEM_offset_0_alias,@"STO_CUDA_RESERVED_SHARED STV_DEFAULT"
__nv_reservedSMEM_offset_0_alias:
	.zero		0
	.zero		64


//--------------------- .nv.constant0.main_kernel --------------------------
	.section	.nv.constant0.main_kernel,"a",@progbits
	.sectionflags	@""
	.align	4
.nv.constant0.main_kernel:
	.zero		920


//--------------------- SYMBOLS --------------------------

	.type		.nv.reservedSmem.offset0,@object
	.size		.nv.reservedSmem.offset0,0x4
	.type		.nv.reservedSmem.cap,@object
	.size		.nv.reservedSmem.cap,0x4
